	.headerflags	@"EF_CUDA_TEXMODE_UNIFIED EF_CUDA_64BIT_ADDRESS EF_CUDA_ACCELERATORS EF_CUDA_SM90 EF_CUDA_VIRTUAL_SM(EF_CUDA_SM90)"
	.elftype	@"ET_EXEC"


//--------------------- .nv.info                  --------------------------
	.section	.nv.info,"",@"SHT_CUDA_INFO"
	.align	4


	//----- nvinfo : EIATTR_REGCOUNT
	.align		4
        /*0000*/ 	.byte	0x04, 0x2f
        /*0002*/ 	.short	(.L_1 - .L_0)
	.align		4
.L_0:
        /*0004*/ 	.word	index@(triton_poi_fused__to_copy_34)
        /*0008*/ 	.word	0x0000000a


	//----- nvinfo : EIATTR_MIN_STACK_SIZE
	.align		4
.L_1:
        /*000c*/ 	.byte	0x04, 0x12
        /*000e*/ 	.short	(.L_3 - .L_2)
	.align		4
.L_2:
        /*0010*/ 	.word	index@(triton_poi_fused__to_copy_34)
        /*0014*/ 	.word	0x00000000


	//----- nvinfo : EIATTR_FRAME_SIZE
	.align		4
.L_3:
        /*0018*/ 	.byte	0x04, 0x11
        /*001a*/ 	.short	(.L_5 - .L_4)
	.align		4
.L_4:
        /*001c*/ 	.word	index@(triton_poi_fused__to_copy_34)
        /*0020*/ 	.word	0x00000000


	//----- nvinfo : EIATTR_MIN_STACK_SIZE
	.align		4
.L_5:
        /*0024*/ 	.byte	0x04, 0x12
        /*0026*/ 	.short	(.L_7 - .L_6)
	.align		4
.L_6:
        /*0028*/ 	.word	index@(triton_poi_fused__to_copy_34)
        /*002c*/ 	.word	0x00000000
.L_7:


//--------------------- .nv.info.triton_poi_fused__to_copy_34 --------------------------
	.section	.nv.info.triton_poi_fused__to_copy_34,"",@"SHT_CUDA_INFO"
	.sectionflags	@""
	.align	4


	//----- nvinfo : EIATTR_CUDA_API_VERSION
	.align		4
        /*0000*/ 	.byte	0x04, 0x37
        /*0002*/ 	.short	(.L_9 - .L_8)
.L_8:
        /*0004*/ 	.word	0x0000007c


	//----- nvinfo : EIATTR_KPARAM_INFO
	.align		4
.L_9:
        /*0008*/ 	.byte	0x04, 0x17
        /*000a*/ 	.short	(.L_11 - .L_10)
.L_10:
        /*000c*/ 	.word	0x00000000
        /*0010*/ 	.short	0x0001
        /*0012*/ 	.short	0x0008
        /*0014*/ 	.byte	0x00, 0xf0, 0x11, 0x00


	//----- nvinfo : EIATTR_KPARAM_INFO
	.align		4
.L_11:
        /*0018*/ 	.byte	0x04, 0x17
        /*001a*/ 	.short	(.L_13 - .L_12)
.L_12:
        /*001c*/ 	.word	0x00000000
        /*0020*/ 	.short	0x0000
        /*0022*/ 	.short	0x0000
        /*0024*/ 	.byte	0x00, 0xf4, 0x21, 0x00


	//----- nvinfo : EIATTR_SPARSE_MMA_MASK
	.align		4
.L_13:
        /*0028*/ 	.byte	0x03, 0x50
        /*002a*/ 	.short	0x0000


	//----- nvinfo : EIATTR_MAXREG_COUNT
	.align		4
        /*002c*/ 	.byte	0x03, 0x1b
        /*002e*/ 	.short	0x00ff


	//----- nvinfo : EIATTR_EXIT_INSTR_OFFSETS
	.align		4
        /*0030*/ 	.byte	0x04, 0x1c
        /*0032*/ 	.short	(.L_15 - .L_14)


	//   ....[0]....
.L_14:
        /*0034*/ 	.word	0x00000170


	//   ....[1]....
        /*0038*/ 	.word	0x000001a0


	//----- nvinfo : EIATTR_REQNTID
	.align		4
.L_15:
        /*003c*/ 	.byte	0x04, 0x10
        /*003e*/ 	.short	(.L_17 - .L_16)
.L_16:
        /*0040*/ 	.word	0x00000020
        /*0044*/ 	.word	0x00000001
        /*0048*/ 	.word	0x00000001


	//----- nvinfo : EIATTR_CBANK_PARAM_SIZE
	.align		4
.L_17:
        /*004c*/ 	.byte	0x03, 0x19
        /*004e*/ 	.short	0x000c


	//----- nvinfo : EIATTR_PARAM_CBANK
	.align		4
        /*0050*/ 	.byte	0x04, 0x0a
        /*0052*/ 	.short	(.L_19 - .L_18)
	.align		4
.L_18:
        /*0054*/ 	.word	index@(.nv.constant0.triton_poi_fused__to_copy_34)
        /*0058*/ 	.short	0x0210
        /*005a*/ 	.short	0x000c


	//----- nvinfo : EIATTR_SW_WAR
	.align		4
.L_19:
        /*005c*/ 	.byte	0x04, 0x36
        /*005e*/ 	.short	(.L_21 - .L_20)
.L_20:
        /*0060*/ 	.word	0x00000008
.L_21:


//--------------------- .nv.callgraph             --------------------------
	.section	.nv.callgraph,"",@"SHT_CUDA_CALLGRAPH"
	.align	4
	.sectionentsize	8
	.align		4
        /*0000*/ 	.word	0x00000000
	.align		4
        /*0004*/ 	.word	0xffffffff
	.align		4
        /*0008*/ 	.word	0x00000000
	.align		4
        /*000c*/ 	.word	0xfffffffe
	.align		4
        /*0010*/ 	.word	0x00000000
	.align		4
        /*0014*/ 	.word	0xfffffffd
	.align		4
        /*0018*/ 	.word	0x00000000
	.align		4
        /*001c*/ 	.word	0xfffffffc


//--------------------- .text.triton_poi_fused__to_copy_34 --------------------------
	.section	.text.triton_poi_fused__to_copy_34,"ax",@progbits
	.align	128
        .global         triton_poi_fused__to_copy_34
        .type           triton_poi_fused__to_copy_34,@function
        .size           triton_poi_fused__to_copy_34,(.L_x_1 - triton_poi_fused__to_copy_34)
        .other          triton_poi_fused__to_copy_34,@"STO_CUDA_ENTRY STV_DEFAULT"
triton_poi_fused__to_copy_34:
.text.triton_poi_fused__to_copy_34:
[----:B------:R-:W0:Y:S02]  /*0000*/  LDC R1, c[0x0][0x28] ;  /* 0x00000a00ff017b82 */ /* 0x000e240000000800 */
[----:B------:R-:W1:Y:S01]  /*0010*/  S2R R0, SR_TID.X ;  /* 0x0000000000007919 */ /* 0x000e620000002100 */
[----:B------:R-:W-:Y:S01]  /*0020*/  IMAD.MOV.U32 R7, RZ, RZ, 0x3f000000 ;  /* 0x3f000000ff077424 */ /* 0x000fe200078e00ff */
[----:B------:R-:W2:Y:S01]  /*0030*/  S2R R5, SR_CTAID.X ;  /* 0x0000000000057919 */ /* 0x000ea20000002500 */
[----:B-1----:R-:W-:-:S05]  /*0040*/  IMAD.SHL.U32 R0, R0, 0x2, RZ ;  /* 0x0000000200007824 */ /* 0x002fca00078e00ff */
[----:B------:R-:W-:-:S05]  /*0050*/  LOP3.LUT R0, R0, 0x3e, RZ, 0xc0, !PT ;  /* 0x0000003e00007812 */ /* 0x000fca00078ec0ff */
[----:B--2---:R-:W-:-:S05]  /*0060*/  IMAD R5, R5, 0x40, R0 ;  /* 0x0000004005057824 */ /* 0x004fca00078e0200 */
[----:B------:R-:W-:Y:S02]  /*0070*/  IADD3 R0, R5, 0x1, RZ ;  /* 0x0000000105007810 */ /* 0x000fe40007ffe0ff */
[----:B------:R-:W-:Y:S02]  /*0080*/  I2FP.F32.S32 R2, R5 ;  /* 0x0000000500027245 */ /* 0x000fe40000201400 */
[----:B------:R-:W-:Y:S02]  /*0090*/  I2FP.F32.S32 R0, R0 ;  /* 0x0000000000007245 */ /* 0x000fe40000201400 */
[----:B------:R-:W-:Y:S01]  /*00a0*/  ISETP.GE.AND P0, PT, R5, 0x40, PT ;  /* 0x000000400500780c */ /* 0x000fe20003f06270 */
[----:B------:R-:W-:Y:S02]  /*00b0*/  FADD R2, R2, 0.5 ;  /* 0x3f00000002027421 */ /* 0x000fe40000000000 */
[----:B------:R-:W-:Y:S02]  /*00c0*/  FADD R0, R0, 0.5 ;  /* 0x3f00000000007421 */ /* 0x000fe40000000000 */
[----:B------:R-:W-:-:S02]  /*00d0*/  FFMA R4, R2, R7, -0.5 ;  /* 0xbf00000002047423 */ /* 0x000fc40000000007 */
[----:B------:R-:W1:Y:S01]  /*00e0*/  LDC.64 R2, c[0x0][0x210] ;  /* 0x00008400ff027b82 */ /* 0x000e620000000a00 */
[----:B------:R-:W-:Y:S02]  /*00f0*/  FFMA R0, R0, R7, -0.5 ;  /* 0xbf00000000007423 */ /* 0x000fe40000000007 */
[----:B------:R-:W-:-:S03]  /*0100*/  FMNMX R4, RZ, R4, !PT ;  /* 0x00000004ff047209 */ /* 0x000fc60007800000 */
[----:B------:R-:W-:-:S03]  /*0110*/  FMNMX R0, RZ, R0, !PT ;  /* 0x00000000ff007209 */ /* 0x000fc60007800000 */
[----:B------:R-:W2:Y:S08]  /*0120*/  F2I.TRUNC.NTZ R4, R4 ;  /* 0x0000000400047305 */ /* 0x000eb0000020f100 */
[----:B------:R-:W3:Y:S01]  /*0130*/  F2I.TRUNC.NTZ R6, R0 ;  /* 0x0000000000067305 */ /* 0x000ee2000020f100 */
[----:B-1----:R-:W-:Y:S01]  /*0140*/  IMAD.WIDE R2, R5, 0x8, R2 ;  /* 0x0000000805027825 */ /* 0x002fe200078e0202 */
[----:B--2---:R-:W-:-:S02]  /*0150*/  SHF.R.S32.HI R5, RZ, 0x1f, R4 ;  /* 0x0000001fff057819 */ /* 0x004fc40000011404 */
[----:B---3--:R-:W-:Y:S01]  /*0160*/  SHF.R.S32.HI R7, RZ, 0x1f, R6 ;  /* 0x0000001fff077819 */ /* 0x008fe20000011406 */
[----:B------:R-:W-:Y:S06]  /*0170*/  @P0 EXIT ;  /* 0x000000000000094d */ /* 0x000fec0003800000 */
[----:B------:R-:W-:Y:S02]  /*0180*/  ULDC.64 UR4, c[0x0][0x208] ;  /* 0x0000820000047ab9 */ /* 0x000fe40000000a00 */
[----:B------:R-:W-:Y:S01]  /*0190*/  STG.E.128 desc[UR4][R2.64], R4 ;  /* 0x0000000402007986 */ /* 0x000fe2000c101d04 */
[----:B------:R-:W-:Y:S05]  /*01a0*/  EXIT ;  /* 0x000000000000794d */ /* 0x000fea0003800000 */
.L_x_0:
[----:B------:R-:W-:-:S00]  /*01b0*/  BRA `(.L_x_0) ;  /* 0xfffffffc00fc7947 */ /* 0x000fc0000383ffff */
[----:B------:R-:W-:-:S00]  /*01c0*/  NOP ;  /* 0x0000000000007918 */ /* 0x000fc00000000000 */
        /* <DEDUP_REMOVED lines=11> */
.L_x_1:


//--------------------- .nv.constant0.triton_poi_fused__to_copy_34 --------------------------
	.section	.nv.constant0.triton_poi_fused__to_copy_34,"a",@progbits
	.sectionflags	@""
	.align	4
.nv.constant0.triton_poi_fused__to_copy_34:
	.zero		540
